//
// Generated by NVIDIA NVVM Compiler
//
// Compiler Build ID: CL-36424714
// Cuda compilation tools, release 13.0, V13.0.88
// Based on NVVM 20.0.0
//

.version 9.0
.target sm_100
.address_size 64

	// .globl	_Z6vecAddPiS_S_i

.visible .entry _Z6vecAddPiS_S_i(
	.param .u64 .ptr .align 1 _Z6vecAddPiS_S_i_param_0,
	.param .u64 .ptr .align 1 _Z6vecAddPiS_S_i_param_1,
	.param .u64 .ptr .align 1 _Z6vecAddPiS_S_i_param_2,
	.param .u32 _Z6vecAddPiS_S_i_param_3
)
{
	.reg .pred 	%p<7>;
	.reg .b32 	%r<46>;
	.reg .b64 	%rd<25>;

	ld.param.u64 	%rd4, [_Z6vecAddPiS_S_i_param_0];
	ld.param.u64 	%rd5, [_Z6vecAddPiS_S_i_param_1];
	ld.param.u64 	%rd6, [_Z6vecAddPiS_S_i_param_2];
	ld.param.u32 	%r12, [_Z6vecAddPiS_S_i_param_3];
	cvta.to.global.u64 	%rd1, %rd6;
	cvta.to.global.u64 	%rd2, %rd5;
	cvta.to.global.u64 	%rd3, %rd4;
	mov.u32 	%r13, %ctaid.x;
	mov.u32 	%r14, %ntid.x;
	mov.u32 	%r15, %tid.x;
	mad.lo.s32 	%r44, %r13, %r14, %r15;
	mov.u32 	%r16, %nctaid.x;
	mul.lo.s32 	%r2, %r16, %r14;
	setp.ge.s32 	%p1, %r44, %r12;
	@%p1 bra 	$L__BB0_7;
	add.s32 	%r17, %r44, %r2;
	max.s32 	%r18, %r12, %r17;
	setp.lt.s32 	%p2, %r17, %r12;
	selp.u32 	%r19, 1, 0, %p2;
	add.s32 	%r20, %r17, %r19;
	sub.s32 	%r21, %r18, %r20;
	div.u32 	%r22, %r21, %r2;
	add.s32 	%r3, %r22, %r19;
	and.b32  	%r23, %r3, 3;
	setp.eq.s32 	%p3, %r23, 3;
	@%p3 bra 	$L__BB0_4;
	add.s32 	%r24, %r3, 1;
	and.b32  	%r25, %r24, 3;
	neg.s32 	%r42, %r25;
$L__BB0_3:
	.pragma "nounroll";
	mul.wide.s32 	%rd7, %r44, 4;
	add.s64 	%rd8, %rd1, %rd7;
	add.s64 	%rd9, %rd2, %rd7;
	add.s64 	%rd10, %rd3, %rd7;
	ld.global.u32 	%r26, [%rd10];
	ld.global.u32 	%r27, [%rd9];
	add.s32 	%r28, %r27, %r26;
	st.global.u32 	[%rd8], %r28;
	add.s32 	%r44, %r44, %r2;
	add.s32 	%r42, %r42, 1;
	setp.ne.s32 	%p4, %r42, 0;
	@%p4 bra 	$L__BB0_3;
$L__BB0_4:
	setp.lt.u32 	%p5, %r3, 3;
	@%p5 bra 	$L__BB0_7;
	mul.wide.s32 	%rd15, %r2, 4;
	shl.b32 	%r41, %r2, 2;
$L__BB0_6:
	mul.wide.s32 	%rd11, %r44, 4;
	add.s64 	%rd12, %rd3, %rd11;
	ld.global.u32 	%r29, [%rd12];
	add.s64 	%rd13, %rd2, %rd11;
	ld.global.u32 	%r30, [%rd13];
	add.s32 	%r31, %r30, %r29;
	add.s64 	%rd14, %rd1, %rd11;
	st.global.u32 	[%rd14], %r31;
	add.s64 	%rd16, %rd12, %rd15;
	ld.global.u32 	%r32, [%rd16];
	add.s64 	%rd17, %rd13, %rd15;
	ld.global.u32 	%r33, [%rd17];
	add.s32 	%r34, %r33, %r32;
	add.s64 	%rd18, %rd14, %rd15;
	st.global.u32 	[%rd18], %r34;
	add.s64 	%rd19, %rd16, %rd15;
	ld.global.u32 	%r35, [%rd19];
	add.s64 	%rd20, %rd17, %rd15;
	ld.global.u32 	%r36, [%rd20];
	add.s32 	%r37, %r36, %r35;
	add.s64 	%rd21, %rd18, %rd15;
	st.global.u32 	[%rd21], %r37;
	add.s64 	%rd22, %rd19, %rd15;
	ld.global.u32 	%r38, [%rd22];
	add.s64 	%rd23, %rd20, %rd15;
	ld.global.u32 	%r39, [%rd23];
	add.s32 	%r40, %r39, %r38;
	add.s64 	%rd24, %rd21, %rd15;
	st.global.u32 	[%rd24], %r40;
	add.s32 	%r44, %r41, %r44;
	setp.lt.s32 	%p6, %r44, %r12;
	@%p6 bra 	$L__BB0_6;
$L__BB0_7:
	ret;

}
	// .globl	_Z11vecAbstractPiS_S_i
.visible .entry _Z11vecAbstractPiS_S_i(
	.param .u64 .ptr .align 1 _Z11vecAbstractPiS_S_i_param_0,
	.param .u64 .ptr .align 1 _Z11vecAbstractPiS_S_i_param_1,
	.param .u64 .ptr .align 1 _Z11vecAbstractPiS_S_i_param_2,
	.param .u32 _Z11vecAbstractPiS_S_i_param_3
)
{
	.reg .pred 	%p<7>;
	.reg .b32 	%r<46>;
	.reg .b64 	%rd<25>;

	ld.param.u64 	%rd4, [_Z11vecAbstractPiS_S_i_param_0];
	ld.param.u64 	%rd5, [_Z11vecAbstractPiS_S_i_param_1];
	ld.param.u64 	%rd6, [_Z11vecAbstractPiS_S_i_param_2];
	ld.param.u32 	%r12, [_Z11vecAbstractPiS_S_i_param_3];
	cvta.to.global.u64 	%rd1, %rd6;
	cvta.to.global.u64 	%rd2, %rd5;
	cvta.to.global.u64 	%rd3, %rd4;
	mov.u32 	%r13, %ctaid.x;
	mov.u32 	%r14, %ntid.x;
	mov.u32 	%r15, %tid.x;
	mad.lo.s32 	%r44, %r13, %r14, %r15;
	mov.u32 	%r16, %nctaid.x;
	mul.lo.s32 	%r2, %r16, %r14;
	setp.ge.s32 	%p1, %r44, %r12;
	@%p1 bra 	$L__BB1_7;
	add.s32 	%r17, %r44, %r2;
	max.s32 	%r18, %r12, %r17;
	setp.lt.s32 	%p2, %r17, %r12;
	selp.u32 	%r19, 1, 0, %p2;
	add.s32 	%r20, %r17, %r19;
	sub.s32 	%r21, %r18, %r20;
	div.u32 	%r22, %r21, %r2;
	add.s32 	%r3, %r22, %r19;
	and.b32  	%r23, %r3, 3;
	setp.eq.s32 	%p3, %r23, 3;
	@%p3 bra 	$L__BB1_4;
	add.s32 	%r24, %r3, 1;
	and.b32  	%r25, %r24, 3;
	neg.s32 	%r42, %r25;
$L__BB1_3:
	.pragma "nounroll";
	mul.wide.s32 	%rd7, %r44, 4;
	add.s64 	%rd8, %rd1, %rd7;
	add.s64 	%rd9, %rd2, %rd7;
	add.s64 	%rd10, %rd3, %rd7;
	ld.global.u32 	%r26, [%rd10];
	ld.global.u32 	%r27, [%rd9];
	sub.s32 	%r28, %r26, %r27;
	st.global.u32 	[%rd8], %r28;
	add.s32 	%r44, %r44, %r2;
	add.s32 	%r42, %r42, 1;
	setp.ne.s32 	%p4, %r42, 0;
	@%p4 bra 	$L__BB1_3;
$L__BB1_4:
	setp.lt.u32 	%p5, %r3, 3;
	@%p5 bra 	$L__BB1_7;
	mul.wide.s32 	%rd15, %r2, 4;
	shl.b32 	%r41, %r2, 2;
$L__BB1_6:
	mul.wide.s32 	%rd11, %r44, 4;
	add.s64 	%rd12, %rd3, %rd11;
	ld.global.u32 	%r29, [%rd12];
	add.s64 	%rd13, %rd2, %rd11;
	ld.global.u32 	%r30, [%rd13];
	sub.s32 	%r31, %r29, %r30;
	add.s64 	%rd14, %rd1, %rd11;
	st.global.u32 	[%rd14], %r31;
	add.s64 	%rd16, %rd12, %rd15;
	ld.global.u32 	%r32, [%rd16];
	add.s64 	%rd17, %rd13, %rd15;
	ld.global.u32 	%r33, [%rd17];
	sub.s32 	%r34, %r32, %r33;
	add.s64 	%rd18, %rd14, %rd15;
	st.global.u32 	[%rd18], %r34;
	add.s64 	%rd19, %rd16, %rd15;
	ld.global.u32 	%r35, [%rd19];
	add.s64 	%rd20, %rd17, %rd15;
	ld.global.u32 	%r36, [%rd20];
	sub.s32 	%r37, %r35, %r36;
	add.s64 	%rd21, %rd18, %rd15;
	st.global.u32 	[%rd21], %r37;
	add.s64 	%rd22, %rd19, %rd15;
	ld.global.u32 	%r38, [%rd22];
	add.s64 	%rd23, %rd20, %rd15;
	ld.global.u32 	%r39, [%rd23];
	sub.s32 	%r40, %r38, %r39;
	add.s64 	%rd24, %rd21, %rd15;
	st.global.u32 	[%rd24], %r40;
	add.s32 	%r44, %r41, %r44;
	setp.lt.s32 	%p6, %r44, %r12;
	@%p6 bra 	$L__BB1_6;
$L__BB1_7:
	ret;

}


// ===== COMPILED SASS (sm_100) =====

	.target	sm_100

	.elftype	@"ET_EXEC"


//--------------------- .note.nv.tkinfo           --------------------------
	.section	.note.nv.tkinfo,"",@"SHT_NOTE"
	.sectionflags	@"SHF_NOTE_NV_TKINFO"
	.tkinfo
        /*0018*/ 	.word	0x00000002
        /*0030*/ 	.string	""
        /*0030*/ 	.string	"ptxas"
        /*0030*/ 	.string	"Cuda compilation tools, release 13.0, V13.0.88"
        /*0030*/ 	.string	"Build cuda_13.0.r13.0/compiler.36424714_0"
        /*0030*/ 	.string	"-arch sm_100 -m 64 "



//--------------------- .note.nv.cuinfo           --------------------------
	.section	.note.nv.cuinfo,"",@"SHT_NOTE"
	.sectionflags	@"SHF_NOTE_NV_CUINFO"
        /*0018*/ 	.short	0x0002
        /*001a*/ 	.short	0x0064
        /*001c*/ 	.short	0x0082
	.zero		2


//--------------------- .nv.info                  --------------------------
	.section	.nv.info,"",@"SHT_CUDA_INFO"
	.align	4


	//----- nvinfo : EIATTR_REGCOUNT
	.align		4
        /*0000*/ 	.byte	0x04, 0x2f
        /*0002*/ 	.short	(.L_1 - .L_0)
	.align		4
.L_0:
        /*0004*/ 	.word	index@(_Z6vecAddPiS_S_i)
        /*0008*/ 	.word	0x0000001a


	//----- nvinfo : EIATTR_FRAME_SIZE
	.align		4
.L_1:
        /*000c*/ 	.byte	0x04, 0x11
        /*000e*/ 	.short	(.L_3 - .L_2)
	.align		4
.L_2:
        /*0010*/ 	.word	index@(_Z6vecAddPiS_S_i)
        /*0014*/ 	.word	0x00000000


	//----- nvinfo : EIATTR_REGCOUNT
	.align		4
.L_3:
        /*0018*/ 	.byte	0x04, 0x2f
        /*001a*/ 	.short	(.L_5 - .L_4)
	.align		4
.L_4:
        /*001c*/ 	.word	index@(_Z11vecAbstractPiS_S_i)
        /*0020*/ 	.word	0x0000001a


	//----- nvinfo : EIATTR_FRAME_SIZE
	.align		4
.L_5:
        /*0024*/ 	.byte	0x04, 0x11
        /*0026*/ 	.short	(.L_7 - .L_6)
	.align		4
.L_6:
        /*0028*/ 	.word	index@(_Z11vecAbstractPiS_S_i)
        /*002c*/ 	.word	0x00000000


	//----- nvinfo : EIATTR_MIN_STACK_SIZE
	.align		4
.L_7:
        /*0030*/ 	.byte	0x04, 0x12
        /*0032*/ 	.short	(.L_9 - .L_8)
	.align		4
.L_8:
        /*0034*/ 	.word	index@(_Z11vecAbstractPiS_S_i)
        /*0038*/ 	.word	0x00000000


	//----- nvinfo : EIATTR_MIN_STACK_SIZE
	.align		4
.L_9:
        /*003c*/ 	.byte	0x04, 0x12
        /*003e*/ 	.short	(.L_11 - .L_10)
	.align		4
.L_10:
        /*0040*/ 	.word	index@(_Z6vecAddPiS_S_i)
        /*0044*/ 	.word	0x00000000
.L_11:


//--------------------- .nv.compat                --------------------------
	.section	.nv.compat,"",@"SHT_CUDA_COMPAT_INFO"
	.align	4
        /*0000*/ 	.byte	0x02, 0x09, 0x00, 0x00, 0x02, 0x02, 0x01, 0x00, 0x02, 0x05, 0x05, 0x00, 0x03, 0x07, 0x01, 0x01
        /*0010*/ 	.byte	0x02, 0x03, 0x00, 0x00, 0x02, 0x06, 0x01, 0x00, 0x04, 0x0b, 0x08, 0x00, 0x09, 0x00, 0x00, 0x00
        /*0020*/ 	.byte	0x00, 0x00, 0x00, 0x00


//--------------------- .nv.info._Z11vecAbstractPiS_S_i --------------------------
	.section	.nv.info._Z11vecAbstractPiS_S_i,"",@"SHT_CUDA_INFO"
	.sectionflags	@""
	.align	4


	//----- nvinfo : EIATTR_CUDA_API_VERSION
	.align		4
        /*0000*/ 	.byte	0x04, 0x37
        /*0002*/ 	.short	(.L_13 - .L_12)
.L_12:
        /*0004*/ 	.word	0x00000082


	//----- nvinfo : EIATTR_KPARAM_INFO
	.align		4
.L_13:
        /*0008*/ 	.byte	0x04, 0x17
        /*000a*/ 	.short	(.L_15 - .L_14)
.L_14:
        /*000c*/ 	.word	0x00000000
        /*0010*/ 	.short	0x0003
        /*0012*/ 	.short	0x0018
        /*0014*/ 	.byte	0x00, 0xf0, 0x11, 0x00


	//----- nvinfo : EIATTR_KPARAM_INFO
	.align		4
.L_15:
        /*0018*/ 	.byte	0x04, 0x17
        /*001a*/ 	.short	(.L_17 - .L_16)
.L_16:
        /*001c*/ 	.word	0x00000000
        /*0020*/ 	.short	0x0002
        /*0022*/ 	.short	0x0010
        /*0024*/ 	.byte	0x00, 0xf5, 0x21, 0x00


	//----- nvinfo : EIATTR_KPARAM_INFO
	.align		4
.L_17:
        /*0028*/ 	.byte	0x04, 0x17
        /*002a*/ 	.short	(.L_19 - .L_18)
.L_18:
        /*002c*/ 	.word	0x00000000
        /*0030*/ 	.short	0x0001
        /*0032*/ 	.short	0x0008
        /*0034*/ 	.byte	0x00, 0xf5, 0x21, 0x00


	//----- nvinfo : EIATTR_KPARAM_INFO
	.align		4
.L_19:
        /*0038*/ 	.byte	0x04, 0x17
        /*003a*/ 	.short	(.L_21 - .L_20)
.L_20:
        /*003c*/ 	.word	0x00000000
        /*0040*/ 	.short	0x0000
        /*0042*/ 	.short	0x0000
        /*0044*/ 	.byte	0x00, 0xf5, 0x21, 0x00


	//----- nvinfo : EIATTR_SPARSE_MMA_MASK
	.align		4
.L_21:
        /*0048*/ 	.byte	0x03, 0x50
        /*004a*/ 	.short	0x0000


	//----- nvinfo : EIATTR_MAXREG_COUNT
	.align		4
        /*004c*/ 	.byte	0x03, 0x1b
        /*004e*/ 	.short	0x00ff


	//----- nvinfo : EIATTR_MERCURY_ISA_VERSION
	.align		4
        /*0050*/ 	.byte	0x03, 0x5f
        /*0052*/ 	.short	0x0101


	//----- nvinfo : EIATTR_VRC_CTA_INIT_COUNT
	.align		4
        /*0054*/ 	.byte	0x02, 0x4a
	.zero		1
	.zero		1


	//----- nvinfo : EIATTR_EXIT_INSTR_OFFSETS
	.align		4
        /*0058*/ 	.byte	0x04, 0x1c
        /*005a*/ 	.short	(.L_23 - .L_22)


	//   ....[0]....
.L_22:
        /*005c*/ 	.word	0x00000090


	//   ....[1]....
        /*0060*/ 	.word	0x000003a0


	//   ....[2]....
        /*0064*/ 	.word	0x000005d0


	//----- nvinfo : EIATTR_CRS_STACK_SIZE
	.align		4
.L_23:
        /*0068*/ 	.byte	0x04, 0x1e
        /*006a*/ 	.short	(.L_25 - .L_24)
.L_24:
        /*006c*/ 	.word	0x00000000


	//----- nvinfo : EIATTR_CBANK_PARAM_SIZE
	.align		4
.L_25:
        /*0070*/ 	.byte	0x03, 0x19
        /*0072*/ 	.short	0x001c


	//----- nvinfo : EIATTR_PARAM_CBANK
	.align		4
        /*0074*/ 	.byte	0x04, 0x0a
        /*0076*/ 	.short	(.L_27 - .L_26)
	.align		4
.L_26:
        /*0078*/ 	.word	index@(.nv.constant0._Z11vecAbstractPiS_S_i)
        /*007c*/ 	.short	0x0380
        /*007e*/ 	.short	0x001c


	//----- nvinfo : EIATTR_SW_WAR
	.align		4
.L_27:
        /*0080*/ 	.byte	0x04, 0x36
        /*0082*/ 	.short	(.L_29 - .L_28)
.L_28:
        /*0084*/ 	.word	0x00000008
.L_29:


//--------------------- .nv.info._Z6vecAddPiS_S_i --------------------------
	.section	.nv.info._Z6vecAddPiS_S_i,"",@"SHT_CUDA_INFO"
	.sectionflags	@""
	.align	4


	//----- nvinfo : EIATTR_CUDA_API_VERSION
	.align		4
        /*0000*/ 	.byte	0x04, 0x37
        /*0002*/ 	.short	(.L_31 - .L_30)
.L_30:
        /*0004*/ 	.word	0x00000082


	//----- nvinfo : EIATTR_KPARAM_INFO
	.align		4
.L_31:
        /*0008*/ 	.byte	0x04, 0x17
        /*000a*/ 	.short	(.L_33 - .L_32)
.L_32:
        /*000c*/ 	.word	0x00000000
        /*0010*/ 	.short	0x0003
        /*0012*/ 	.short	0x0018
        /*0014*/ 	.byte	0x00, 0xf0, 0x11, 0x00


	//----- nvinfo : EIATTR_KPARAM_INFO
	.align		4
.L_33:
        /*0018*/ 	.byte	0x04, 0x17
        /*001a*/ 	.short	(.L_35 - .L_34)
.L_34:
        /*001c*/ 	.word	0x00000000
        /*0020*/ 	.short	0x0002
        /*0022*/ 	.short	0x0010
        /*0024*/ 	.byte	0x00, 0xf5, 0x21, 0x00


	//----- nvinfo : EIATTR_KPARAM_INFO
	.align		4
.L_35:
        /*0028*/ 	.byte	0x04, 0x17
        /*002a*/ 	.short	(.L_37 - .L_36)
.L_36:
        /*002c*/ 	.word	0x00000000
        /*0030*/ 	.short	0x0001
        /*0032*/ 	.short	0x0008
        /*0034*/ 	.byte	0x00, 0xf5, 0x21, 0x00


	//----- nvinfo : EIATTR_KPARAM_INFO
	.align		4
.L_37:
        /*0038*/ 	.byte	0x04, 0x17
        /*003a*/ 	.short	(.L_39 - .L_38)
.L_38:
        /*003c*/ 	.word	0x00000000
        /*0040*/ 	.short	0x0000
        /*0042*/ 	.short	0x0000
        /*0044*/ 	.byte	0x00, 0xf5, 0x21, 0x00


	//----- nvinfo : EIATTR_SPARSE_MMA_MASK
	.align		4
.L_39:
        /*0048*/ 	.byte	0x03, 0x50
        /*004a*/ 	.short	0x0000


	//----- nvinfo : EIATTR_MAXREG_COUNT
	.align		4
        /*004c*/ 	.byte	0x03, 0x1b
        /*004e*/ 	.short	0x00ff


	//----- nvinfo : EIATTR_MERCURY_ISA_VERSION
	.align		4
        /*0050*/ 	.byte	0x03, 0x5f
        /*0052*/ 	.short	0x0101


	//----- nvinfo : EIATTR_VRC_CTA_INIT_COUNT
	.align		4
        /*0054*/ 	.byte	0x02, 0x4a
	.zero		1
	.zero		1


	//----- nvinfo : EIATTR_EXIT_INSTR_OFFSETS
	.align		4
        /*0058*/ 	.byte	0x04, 0x1c
        /*005a*/ 	.short	(.L_41 - .L_40)


	//   ....[0]....
.L_40:
        /*005c*/ 	.word	0x00000090


	//   ....[1]....
        /*0060*/ 	.word	0x000003a0


	//   ....[2]....
        /*0064*/ 	.word	0x000005d0


	//----- nvinfo : EIATTR_CRS_STACK_SIZE
	.align		4
.L_41:
        /*0068*/ 	.byte	0x04, 0x1e
        /*006a*/ 	.short	(.L_43 - .L_42)
.L_42:
        /*006c*/ 	.word	0x00000000


	//----- nvinfo : EIATTR_CBANK_PARAM_SIZE
	.align		4
.L_43:
        /*0070*/ 	.byte	0x03, 0x19
        /*0072*/ 	.short	0x001c


	//----- nvinfo : EIATTR_PARAM_CBANK
	.align		4
        /*0074*/ 	.byte	0x04, 0x0a
        /*0076*/ 	.short	(.L_45 - .L_44)
	.align		4
.L_44:
        /*0078*/ 	.word	index@(.nv.constant0._Z6vecAddPiS_S_i)
        /*007c*/ 	.short	0x0380
        /*007e*/ 	.short	0x001c


	//----- nvinfo : EIATTR_SW_WAR
	.align		4
.L_45:
        /*0080*/ 	.byte	0x04, 0x36
        /*0082*/ 	.short	(.L_47 - .L_46)
.L_46:
        /*0084*/ 	.word	0x00000008
.L_47:


//--------------------- .nv.callgraph             --------------------------
	.section	.nv.callgraph,"",@"SHT_CUDA_CALLGRAPH"
	.align	4
	.sectionentsize	8
	.align		4
        /*0000*/ 	.word	0x00000000
	.align		4
        /*0004*/ 	.word	0xffffffff
	.align		4
        /*0008*/ 	.word	0x00000000
	.align		4
        /*000c*/ 	.word	0xfffffffe
	.align		4
        /*0010*/ 	.word	0x00000000
	.align		4
        /*0014*/ 	.word	0xfffffffd
	.align		4
        /*0018*/ 	.word	0x00000000
	.align		4
        /*001c*/ 	.word	0xfffffffc


//--------------------- .text._Z11vecAbstractPiS_S_i --------------------------
	.section	.text._Z11vecAbstractPiS_S_i,"ax",@progbits
	.align	128
        .global         _Z11vecAbstractPiS_S_i
        .type           _Z11vecAbstractPiS_S_i,@function
        .size           _Z11vecAbstractPiS_S_i,(.L_x_10 - _Z11vecAbstractPiS_S_i)
        .other          _Z11vecAbstractPiS_S_i,@"STO_CUDA_ENTRY STV_DEFAULT"
_Z11vecAbstractPiS_S_i:
.text._Z11vecAbstractPiS_S_i:
[----:B------:R-:W-:Y:S01]  /*0000*/  LDC R1, c[0x0][0x37c] ;  /* 0x0000df00ff017b82 */ /* 0x000fe20000000800 */
[----:B------:R-:W0:Y:S07]  /*0010*/  S2R R3, SR_TID.X ;  /* 0x0000000000037919 */ /* 0x000e2e0000002100 */
[----:B------:R-:W0:Y:S01]  /*0020*/  S2UR UR4, SR_CTAID.X ;  /* 0x00000000000479c3 */ /* 0x000e220000002500 */
[----:B------:R-:W1:Y:S07]  /*0030*/  LDCU UR6, c[0x0][0x398] ;  /* 0x00007300ff0677ac */ /* 0x000e6e0008000800 */
[----:B------:R-:W0:Y:S01]  /*0040*/  LDC R0, c[0x0][0x360] ;  /* 0x0000d800ff007b82 */ /* 0x000e220000000800 */
[----:B------:R-:W2:Y:S01]  /*0050*/  LDCU UR5, c[0x0][0x370] ;  /* 0x00006e00ff0577ac */ /* 0x000ea20008000800 */
[----:B0-----:R-:W-:-:S02]  /*0060*/  IMAD R3, R0, UR4, R3 ;  /* 0x0000000400037c24 */ /* 0x001fc4000f8e0203 */
[----:B--2---:R-:W-:-:S03]  /*0070*/  IMAD R0, R0, UR5, RZ ;  /* 0x0000000500007c24 */ /* 0x004fc6000f8e02ff */
[----:B-1----:R-:W-:-:S13]  /*0080*/  ISETP.GE.AND P0, PT, R3, UR6, PT ;  /* 0x0000000603007c0c */ /* 0x002fda000bf06270 */
[----:B------:R-:W-:Y:S05]  /*0090*/  @P0 EXIT ;  /* 0x000000000000094d */ /* 0x000fea0003800000 */
[----:B------:R-:W0:Y:S01]  /*00a0*/  I2F.U32.RP R8, R0 ;  /* 0x0000000000087306 */ /* 0x000e220000209000 */
[C---:B------:R-:W-:Y:S01]  /*00b0*/  IMAD.IADD R2, R0.reuse, 0x1, R3 ;  /* 0x0000000100027824 */ /* 0x040fe200078e0203 */
[----:B------:R-:W-:Y:S01]  /*00c0*/  IADD3 R9, PT, PT, RZ, -R0, RZ ;  /* 0x80000000ff097210 */ /* 0x000fe20007ffe0ff */
[----:B------:R-:W1:Y:S01]  /*00d0*/  LDCU.64 UR4, c[0x0][0x358] ;  /* 0x00006b00ff0477ac */ /* 0x000e620008000a00 */
[----:B------:R-:W-:Y:S01]  /*00e0*/  ISETP.NE.U32.AND P2, PT, R0, RZ, PT ;  /* 0x000000ff0000720c */ /* 0x000fe20003f45070 */
[----:B------:R-:W-:Y:S01]  /*00f0*/  BSSY.RECONVERGENT B0, `(.L_x_0) ;  /* 0x000002a000007945 */ /* 0x000fe20003800200 */
[C---:B------:R-:W-:Y:S02]  /*0100*/  ISETP.GE.AND P0, PT, R2.reuse, UR6, PT ;  /* 0x0000000602007c0c */ /* 0x040fe4000bf06270 */
[----:B------:R-:W-:Y:S02]  /*0110*/  VIMNMX R7, PT, PT, R2, UR6, !PT ;  /* 0x0000000602077c48 */ /* 0x000fe4000ffe0100 */
[----:B------:R-:W-:-:S04]  /*0120*/  SEL R6, RZ, 0x1, P0 ;  /* 0x00000001ff067807 */ /* 0x000fc80000000000 */
[----:B------:R-:W-:Y:S01]  /*0130*/  IADD3 R7, PT, PT, R7, -R2, -R6 ;  /* 0x8000000207077210 */ /* 0x000fe20007ffe806 */
[----:B0-----:R-:W0:Y:S02]  /*0140*/  MUFU.RCP R8, R8 ;  /* 0x0000000800087308 */ /* 0x001e240000001000 */
[----:B0-----:R-:W-:-:S06]  /*0150*/  IADD3 R4, PT, PT, R8, 0xffffffe, RZ ;  /* 0x0ffffffe08047810 */ /* 0x001fcc0007ffe0ff */
[----:B------:R0:W2:Y:S02]  /*0160*/  F2I.FTZ.U32.TRUNC.NTZ R5, R4 ;  /* 0x0000000400057305 */ /* 0x0000a4000021f000 */
[----:B0-----:R-:W-:Y:S02]  /*0170*/  HFMA2 R4, -RZ, RZ, 0, 0 ;  /* 0x00000000ff047431 */ /* 0x001fe400000001ff */
[----:B--2---:R-:W-:-:S04]  /*0180*/  IMAD R9, R9, R5, RZ ;  /* 0x0000000509097224 */ /* 0x004fc800078e02ff */
[----:B------:R-:W-:-:S06]  /*0190*/  IMAD.HI.U32 R8, R5, R9, R4 ;  /* 0x0000000905087227 */ /* 0x000fcc00078e0004 */
[----:B------:R-:W-:-:S04]  /*01a0*/  IMAD.HI.U32 R5, R8, R7, RZ ;  /* 0x0000000708057227 */ /* 0x000fc800078e00ff */
[----:B------:R-:W-:-:S04]  /*01b0*/  IMAD.MOV R2, RZ, RZ, -R5 ;  /* 0x000000ffff027224 */ /* 0x000fc800078e0a05 */
[----:B------:R-:W-:-:S05]  /*01c0*/  IMAD R7, R0, R2, R7 ;  /* 0x0000000200077224 */ /* 0x000fca00078e0207 */
[----:B------:R-:W-:-:S13]  /*01d0*/  ISETP.GE.U32.AND P0, PT, R7, R0, PT ;  /* 0x000000000700720c */ /* 0x000fda0003f06070 */
[----:B------:R-:W-:Y:S02]  /*01e0*/  @P0 IADD3 R7, PT, PT, -R0, R7, RZ ;  /* 0x0000000700070210 */ /* 0x000fe40007ffe1ff */
[----:B------:R-:W-:Y:S02]  /*01f0*/  @P0 IADD3 R5, PT, PT, R5, 0x1, RZ ;  /* 0x0000000105050810 */ /* 0x000fe40007ffe0ff */
[----:B------:R-:W-:-:S13]  /*0200*/  ISETP.GE.U32.AND P1, PT, R7, R0, PT ;  /* 0x000000000700720c */ /* 0x000fda0003f26070 */
[----:B------:R-:W-:Y:S01]  /*0210*/  @P1 VIADD R5, R5, 0x1 ;  /* 0x0000000105051836 */ /* 0x000fe20000000000 */
[----:B------:R-:W-:-:S04]  /*0220*/  @!P2 LOP3.LUT R5, RZ, R0, RZ, 0x33, !PT ;  /* 0x00000000ff05a212 */ /* 0x000fc800078e33ff */
[----:B------:R-:W-:-:S04]  /*0230*/  IADD3 R2, PT, PT, R6, R5, RZ ;  /* 0x0000000506027210 */ /* 0x000fc80007ffe0ff */
[C---:B------:R-:W-:Y:S02]  /*0240*/  LOP3.LUT R4, R2.reuse, 0x3, RZ, 0xc0, !PT ;  /* 0x0000000302047812 */ /* 0x040fe400078ec0ff */
[----:B------:R-:W-:Y:S02]  /*0250*/  ISETP.GE.U32.AND P1, PT, R2, 0x3, PT ;  /* 0x000000030200780c */ /* 0x000fe40003f26070 */
[----:B------:R-:W-:-:S13]  /*0260*/  ISETP.NE.AND P0, PT, R4, 0x3, PT ;  /* 0x000000030400780c */ /* 0x000fda0003f05270 */
[----:B-1----:R-:W-:Y:S05]  /*0270*/  @!P0 BRA `(.L_x_1) ;  /* 0x0000000000448947 */ /* 0x002fea0003800000 */
[----:B------:R-:W0:Y:S01]  /*0280*/  LDC.64 R4, c[0x0][0x390] ;  /* 0x0000e400ff047b82 */ /* 0x000e220000000a00 */
[----:B------:R-:W-:-:S04]  /*0290*/  IADD3 R2, PT, PT, R2, 0x1, RZ ;  /* 0x0000000102027810 */ /* 0x000fc80007ffe0ff */
[----:B------:R-:W-:-:S03]  /*02a0*/  LOP3.LUT R2, R2, 0x3, RZ, 0xc0, !PT ;  /* 0x0000000302027812 */ /* 0x000fc600078ec0ff */
[----:B------:R-:W1:Y:S02]  /*02b0*/  LDC.64 R6, c[0x0][0x380] ;  /* 0x0000e000ff067b82 */ /* 0x000e640000000a00 */
[----:B------:R-:W-:-:S06]  /*02c0*/  IMAD.MOV R2, RZ, RZ, -R2 ;  /* 0x000000ffff027224 */ /* 0x000fcc00078e0a02 */
[----:B------:R-:W2:Y:S02]  /*02d0*/  LDC.64 R8, c[0x0][0x388] ;  /* 0x0000e200ff087b82 */ /* 0x000ea40000000a00 */
.L_x_2:
[----:B--2---:R-:W-:-:S04]  /*02e0*/  IMAD.WIDE R12, R3, 0x4, R8 ;  /* 0x00000004030c7825 */ /* 0x004fc800078e0208 */
[C---:B-1----:R-:W-:Y:S02]  /*02f0*/  IMAD.WIDE R14, R3.reuse, 0x4, R6 ;  /* 0x00000004030e7825 */ /* 0x042fe400078e0206 */
[----:B------:R-:W2:Y:S04]  /*0300*/  LDG.E R13, desc[UR4][R12.64] ;  /* 0x000000040c0d7981 */ /* 0x000ea8000c1e1900 */
[----:B------:R-:W2:Y:S01]  /*0310*/  LDG.E R14, desc[UR4][R14.64] ;  /* 0x000000040e0e7981 */ /* 0x000ea2000c1e1900 */
[----:B0--3--:R-:W-:Y:S01]  /*0320*/  IMAD.WIDE R10, R3, 0x4, R4 ;  /* 0x00000004030a7825 */ /* 0x009fe200078e0204 */
[----:B------:R-:W-:-:S03]  /*0330*/  IADD3 R2, PT, PT, R2, 0x1, RZ ;  /* 0x0000000102027810 */ /* 0x000fc60007ffe0ff */
[----:B------:R-:W-:Y:S01]  /*0340*/  IMAD.IADD R3, R0, 0x1, R3 ;  /* 0x0000000100037824 */ /* 0x000fe200078e0203 */
[----:B------:R-:W-:Y:S02]  /*0350*/  ISETP.NE.AND P0, PT, R2, RZ, PT ;  /* 0x000000ff0200720c */ /* 0x000fe40003f05270 */
[----:B--2---:R-:W-:-:S05]  /*0360*/  IADD3 R17, PT, PT, R14, -R13, RZ ;  /* 0x8000000d0e117210 */ /* 0x004fca0007ffe0ff */
[----:B------:R3:W-:Y:S06]  /*0370*/  STG.E desc[UR4][R10.64], R17 ;  /* 0x000000110a007986 */ /* 0x0007ec000c101904 */
[----:B------:R-:W-:Y:S05]  /*0380*/  @P0 BRA `(.L_x_2) ;  /* 0xfffffffc00d40947 */ /* 0x000fea000383ffff */
.L_x_1:
[----:B------:R-:W-:Y:S05]  /*0390*/  BSYNC.RECONVERGENT B0 ;  /* 0x0000000000007941 */ /* 0x000fea0003800200 */
.L_x_0:
[----:B------:R-:W-:Y:S05]  /*03a0*/  @!P1 EXIT ;  /* 0x000000000000994d */ /* 0x000fea0003800000 */
.L_x_3:
[----:B------:R-:W3:Y:S08]  /*03b0*/  LDC.64 R4, c[0x0][0x380] ;  /* 0x0000e000ff047b82 */ /* 0x000ef00000000a00 */
[----:B------:R-:W0:Y:S01]  /*03c0*/  LDC.64 R6, c[0x0][0x388] ;  /* 0x0000e200ff067b82 */ /* 0x000e220000000a00 */
[----:B---3--:R-:W-:-:S07]  /*03d0*/  IMAD.WIDE R10, R3, 0x4, R4 ;  /* 0x00000004030a7825 */ /* 0x008fce00078e0204 */
[----:B------:R-:W1:Y:S01]  /*03e0*/  LDC.64 R4, c[0x0][0x390] ;  /* 0x0000e400ff047b82 */ /* 0x000e620000000a00 */
[----:B--2---:R-:W2:Y:S01]  /*03f0*/  LDG.E R2, desc[UR4][R10.64] ;  /* 0x000000040a027981 */ /* 0x004ea2000c1e1900 */
[----:B0-----:R-:W-:-:S05]  /*0400*/  IMAD.WIDE R12, R3, 0x4, R6 ;  /* 0x00000004030c7825 */ /* 0x001fca00078e0206 */
[----:B------:R-:W2:Y:S01]  /*0410*/  LDG.E R7, desc[UR4][R12.64] ;  /* 0x000000040c077981 */ /* 0x000ea2000c1e1900 */
[----:B-1----:R-:W-:-:S04]  /*0420*/  IMAD.WIDE R16, R3, 0x4, R4 ;  /* 0x0000000403107825 */ /* 0x002fc800078e0204 */
[----:B------:R-:W-:Y:S01]  /*0430*/  IMAD.WIDE R4, R0, 0x4, R10 ;  /* 0x0000000400047825 */ /* 0x000fe200078e020a */
[----:B--2---:R-:W-:-:S03]  /*0440*/  IADD3 R19, PT, PT, R2, -R7, RZ ;  /* 0x8000000702137210 */ /* 0x004fc60007ffe0ff */
[C---:B------:R-:W-:Y:S02]  /*0450*/  IMAD.WIDE R6, R0.reuse, 0x4, R12 ;  /* 0x0000000400067825 */ /* 0x040fe400078e020c */
[----:B------:R0:W-:Y:S04]  /*0460*/  STG.E desc[UR4][R16.64], R19 ;  /* 0x0000001310007986 */ /* 0x0001e8000c101904 */
[----:B------:R-:W2:Y:S04]  /*0470*/  LDG.E R2, desc[UR4][R4.64] ;  /* 0x0000000404027981 */ /* 0x000ea8000c1e1900 */
[----:B------:R-:W2:Y:S01]  /*0480*/  LDG.E R15, desc[UR4][R6.64] ;  /* 0x00000004060f7981 */ /* 0x000ea2000c1e1900 */
[----:B------:R-:W-:-:S04]  /*0490*/  IMAD.WIDE R8, R0, 0x4, R16 ;  /* 0x0000000400087825 */ /* 0x000fc800078e0210 */
[----:B------:R-:W-:-:S04]  /*04a0*/  IMAD.WIDE R10, R0, 0x4, R4 ;  /* 0x00000004000a7825 */ /* 0x000fc800078e0204 */
[----:B------:R-:W-:Y:S01]  /*04b0*/  IMAD.WIDE R12, R0, 0x4, R6 ;  /* 0x00000004000c7825 */ /* 0x000fe200078e0206 */
[----:B--2---:R-:W-:-:S05]  /*04c0*/  IADD3 R21, PT, PT, R2, -R15, RZ ;  /* 0x8000000f02157210 */ /* 0x004fca0007ffe0ff */
[----:B------:R1:W-:Y:S04]  /*04d0*/  STG.E desc[UR4][R8.64], R21 ;  /* 0x0000001508007986 */ /* 0x0003e8000c101904 */
[----:B------:R-:W2:Y:S04]  /*04e0*/  LDG.E R2, desc[UR4][R10.64] ;  /* 0x000000040a027981 */ /* 0x000ea8000c1e1900 */
[----:B------:R-:W2:Y:S01]  /*04f0*/  LDG.E R23, desc[UR4][R12.64] ;  /* 0x000000040c177981 */ /* 0x000ea2000c1e1900 */
[----:B------:R-:W-:-:S04]  /*0500*/  IMAD.WIDE R14, R0, 0x4, R8 ;  /* 0x00000004000e7825 */ /* 0x000fc800078e0208 */
[----:B------:R-:W-:-:S04]  /*0510*/  IMAD.WIDE R4, R0, 0x4, R10 ;  /* 0x0000000400047825 */ /* 0x000fc800078e020a */
[----:B------:R-:W-:-:S04]  /*0520*/  IMAD.WIDE R6, R0, 0x4, R12 ;  /* 0x0000000400067825 */ /* 0x000fc800078e020c */
[----:B--2---:R-:W-:-:S05]  /*0530*/  IMAD.IADD R23, R2, 0x1, -R23 ;  /* 0x0000000102177824 */ /* 0x004fca00078e0a17 */
[----:B------:R2:W-:Y:S04]  /*0540*/  STG.E desc[UR4][R14.64], R23 ;  /* 0x000000170e007986 */ /* 0x0005e8000c101904 */
[----:B------:R-:W1:Y:S04]  /*0550*/  LDG.E R4, desc[UR4][R4.64] ;  /* 0x0000000404047981 */ /* 0x000e68000c1e1900 */
[----:B------:R-:W1:Y:S01]  /*0560*/  LDG.E R7, desc[UR4][R6.64] ;  /* 0x0000000406077981 */ /* 0x000e62000c1e1900 */
[C---:B0-----:R-:W-:Y:S01]  /*0570*/  IMAD.WIDE R16, R0.reuse, 0x4, R14 ;  /* 0x0000000400107825 */ /* 0x041fe200078e020e */
[----:B------:R-:W-:-:S04]  /*0580*/  LEA R3, R0, R3, 0x2 ;  /* 0x0000000300037211 */ /* 0x000fc800078e10ff */
[----:B------:R-:W-:Y:S02]  /*0590*/  ISETP.GE.AND P0, PT, R3, UR6, PT ;  /* 0x0000000603007c0c */ /* 0x000fe4000bf06270 */
[----:B-1----:R-:W-:-:S05]  /*05a0*/  IADD3 R9, PT, PT, R4, -R7, RZ ;  /* 0x8000000704097210 */ /* 0x002fca0007ffe0ff */
[----:B------:R2:W-:Y:S06]  /*05b0*/  STG.E desc[UR4][R16.64], R9 ;  /* 0x0000000910007986 */ /* 0x0005ec000c101904 */
[----:B------:R-:W-:Y:S05]  /*05c0*/  @!P0 BRA `(.L_x_3) ;  /* 0xfffffffc00788947 */ /* 0x000fea000383ffff */
[----:B------:R-:W-:Y:S05]  /*05d0*/  EXIT ;  /* 0x000000000000794d */ /* 0x000fea0003800000 */
.L_x_4:
[----:B------:R-:W-:-:S00]  /*05e0*/  BRA `(.L_x_4) ;  /* 0xfffffffc00fc7947 */ /* 0x000fc0000383ffff */
[----:B------:R-:W-:-:S00]  /*05f0*/  NOP ;  /* 0x0000000000007918 */ /* 0x000fc00000000000 */
        /* <DEDUP_REMOVED lines=8> */
.L_x_10:


//--------------------- .text._Z6vecAddPiS_S_i    --------------------------
	.section	.text._Z6vecAddPiS_S_i,"ax",@progbits
	.align	128
        .global         _Z6vecAddPiS_S_i
        .type           _Z6vecAddPiS_S_i,@function
        .size           _Z6vecAddPiS_S_i,(.L_x_11 - _Z6vecAddPiS_S_i)
        .other          _Z6vecAddPiS_S_i,@"STO_CUDA_ENTRY STV_DEFAULT"
_Z6vecAddPiS_S_i:
.text._Z6vecAddPiS_S_i:
        /* <DEDUP_REMOVED lines=46> */
.L_x_7:
        /* <DEDUP_REMOVED lines=8> */
[----:B--2---:R-:W-:-:S05]  /*0360*/  IADD3 R17, PT, PT, R14, R13, RZ ;  /* 0x0000000d0e117210 */ /* 0x004fca0007ffe0ff */
[----:B------:R3:W-:Y:S06]  /*0370*/  STG.E desc[UR4][R10.64], R17 ;  /* 0x000000110a007986 */ /* 0x0007ec000c101904 */
[----:B------:R-:W-:Y:S05]  /*0380*/  @P0 BRA `(.L_x_7) ;  /* 0xfffffffc00d40947 */ /* 0x000fea000383ffff */
.L_x_6:
[----:B------:R-:W-:Y:S05]  /*0390*/  BSYNC.RECONVERGENT B0 ;  /* 0x0000000000007941 */ /* 0x000fea0003800200 */
.L_x_5:
[----:B------:R-:W-:Y:S05]  /*03a0*/  @!P1 EXIT ;  /* 0x000000000000994d */ /* 0x000fea0003800000 */
.L_x_8:
        /* <DEDUP_REMOVED lines=9> */
[----:B--2---:R-:W-:-:S03]  /*0440*/  IADD3 R19, PT, PT, R2, R7, RZ ;  /* 0x0000000702137210 */ /* 0x004fc60007ffe0ff */
[C---:B------:R-:W-:Y:S02]  /*0450*/  IMAD.WIDE R6, R0.reuse, 0x4, R12 ;  /* 0x0000000400067825 */ /* 0x040fe400078e020c */
[----:B------:R0:W-:Y:S04]  /*0460*/  STG.E desc[UR4][R16.64], R19 ;  /* 0x0000001310007986 */ /* 0x0001e8000c101904 */
[----:B------:R-:W2:Y:S04]  /*0470*/  LDG.E R2, desc[UR4][R4.64] ;  /* 0x0000000404027981 */ /* 0x000ea8000c1e1900 */
[----:B------:R-:W2:Y:S01]  /*0480*/  LDG.E R15, desc[UR4][R6.64] ;  /* 0x00000004060f7981 */ /* 0x000ea2000c1e1900 */
[----:B------:R-:W-:-:S04]  /*0490*/  IMAD.WIDE R8, R0, 0x4, R16 ;  /* 0x0000000400087825 */ /* 0x000fc800078e0210 */
[----:B------:R-:W-:-:S04]  /*04a0*/  IMAD.WIDE R10, R0, 0x4, R4 ;  /* 0x00000004000a7825 */ /* 0x000fc800078e0204 */
[----:B------:R-:W-:Y:S01]  /*04b0*/  IMAD.WIDE R12, R0, 0x4, R6 ;  /* 0x00000004000c7825 */ /* 0x000fe200078e0206 */
[----:B--2---:R-:W-:-:S05]  /*04c0*/  IADD3 R21, PT, PT, R2, R15, RZ ;  /* 0x0000000f02157210 */ /* 0x004fca0007ffe0ff */
[----:B------:R1:W-:Y:S04]  /*04d0*/  STG.E desc[UR4][R8.64], R21 ;  /* 0x0000001508007986 */ /* 0x0003e8000c101904 */
[----:B------:R-:W2:Y:S04]  /*04e0*/  LDG.E R2, desc[UR4][R10.64] ;  /* 0x000000040a027981 */ /* 0x000ea8000c1e1900 */
[----:B------:R-:W2:Y:S01]  /*04f0*/  LDG.E R23, desc[UR4][R12.64] ;  /* 0x000000040c177981 */ /* 0x000ea2000c1e1900 */
[----:B------:R-:W-:-:S04]  /*0500*/  IMAD.WIDE R14, R0, 0x4, R8 ;  /* 0x00000004000e7825 */ /* 0x000fc800078e0208 */
[----:B------:R-:W-:-:S04]  /*0510*/  IMAD.WIDE R4, R0, 0x4, R10 ;  /* 0x0000000400047825 */ /* 0x000fc800078e020a */
[----:B------:R-:W-:-:S04]  /*0520*/  IMAD.WIDE R6, R0, 0x4, R12 ;  /* 0x0000000400067825 */ /* 0x000fc800078e020c */
[----:B--2---:R-:W-:-:S05]  /*0530*/  IMAD.IADD R23, R2, 0x1, R23 ;  /* 0x0000000102177824 */ /* 0x004fca00078e0217 */
[----:B------:R2:W-:Y:S04]  /*0540*/  STG.E desc[UR4][R14.64], R23 ;  /* 0x000000170e007986 */ /* 0x0005e8000c101904 */
[----:B------:R-:W1:Y:S04]  /*0550*/  LDG.E R4, desc[UR4][R4.64] ;  /* 0x0000000404047981 */ /* 0x000e68000c1e1900 */
[----:B------:R-:W1:Y:S01]  /*0560*/  LDG.E R7, desc[UR4][R6.64] ;  /* 0x0000000406077981 */ /* 0x000e62000c1e1900 */
[C---:B0-----:R-:W-:Y:S01]  /*0570*/  IMAD.WIDE R16, R0.reuse, 0x4, R14 ;  /* 0x0000000400107825 */ /* 0x041fe200078e020e */
[----:B------:R-:W-:-:S04]  /*0580*/  LEA R3, R0, R3, 0x2 ;  /* 0x0000000300037211 */ /* 0x000fc800078e10ff */
[----:B------:R-:W-:Y:S02]  /*0590*/  ISETP.GE.AND P0, PT, R3, UR6, PT ;  /* 0x0000000603007c0c */ /* 0x000fe4000bf06270 */
[----:B-1----:R-:W-:-:S05]  /*05a0*/  IADD3 R9, PT, PT, R4, R7, RZ ;  /* 0x0000000704097210 */ /* 0x002fca0007ffe0ff */
[----:B------:R2:W-:Y:S06]  /*05b0*/  STG.E desc[UR4][R16.64], R9 ;  /* 0x0000000910007986 */ /* 0x0005ec000c101904 */
[----:B------:R-:W-:Y:S05]  /*05c0*/  @!P0 BRA `(.L_x_8) ;  /* 0xfffffffc00788947 */ /* 0x000fea000383ffff */
[----:B------:R-:W-:Y:S05]  /*05d0*/  EXIT ;  /* 0x000000000000794d */ /* 0x000fea0003800000 */
.L_x_9:
        /* <DEDUP_REMOVED lines=10> */
.L_x_11:


//--------------------- .nv.shared.reserved.0     --------------------------
	.section	.nv.shared.reserved.0,"aw",@nobits
	.weak		__nv_reservedSMEM_offset_0_alias
	.size		__nv_reservedSMEM_offset_0_alias, 0, 64
	.other		__nv_reservedSMEM_offset_0_alias,@"STO_CUDA_RESERVED_SHARED STV_DEFAULT"
__nv_reservedSMEM_offset_0_alias:
	.zero		0
	.zero		64


//--------------------- .nv.constant0._Z11vecAbstractPiS_S_i --------------------------
	.section	.nv.constant0._Z11vecAbstractPiS_S_i,"a",@progbits
	.sectionflags	@""
	.align	4
.nv.constant0._Z11vecAbstractPiS_S_i:
	.zero		924


//--------------------- .nv.constant0._Z6vecAddPiS_S_i --------------------------
	.section	.nv.constant0._Z6vecAddPiS_S_i,"a",@progbits
	.sectionflags	@""
	.align	4
.nv.constant0._Z6vecAddPiS_S_i:
	.zero		924


//--------------------- SYMBOLS --------------------------

	.type		.nv.reservedSmem.offset0,@object
	.size		.nv.reservedSmem.offset0,0x4
